//
// Generated by NVIDIA NVVM Compiler
//
// Compiler Build ID: CL-36424714
// Cuda compilation tools, release 13.0, V13.0.88
// Based on NVVM 20.0.0
//

.version 9.0
.target sm_100
.address_size 64

	// .globl	_Z19ParallelMergeKernelPiS_ii

.visible .entry _Z19ParallelMergeKernelPiS_ii(
	.param .u64 .ptr .align 1 _Z19ParallelMergeKernelPiS_ii_param_0,
	.param .u64 .ptr .align 1 _Z19ParallelMergeKernelPiS_ii_param_1,
	.param .u32 _Z19ParallelMergeKernelPiS_ii_param_2,
	.param .u32 _Z19ParallelMergeKernelPiS_ii_param_3
)
{
	.reg .pred 	%p<27>;
	.reg .b32 	%r<151>;
	.reg .b64 	%rd<41>;

	ld.param.u64 	%rd12, [_Z19ParallelMergeKernelPiS_ii_param_0];
	ld.param.u64 	%rd13, [_Z19ParallelMergeKernelPiS_ii_param_1];
	ld.param.u32 	%r76, [_Z19ParallelMergeKernelPiS_ii_param_2];
	ld.param.u32 	%r77, [_Z19ParallelMergeKernelPiS_ii_param_3];
	cvta.to.global.u64 	%rd1, %rd13;
	cvta.to.global.u64 	%rd2, %rd12;
	mov.u32 	%r78, %ntid.x;
	mov.u32 	%r79, %ctaid.x;
	mov.u32 	%r80, %tid.x;
	mad.lo.s32 	%r1, %r78, %r79, %r80;
	setp.ge.s32 	%p1, %r1, %r76;
	@%p1 bra 	$L__BB0_29;
	mul.lo.s32 	%r81, %r1, %r77;
	shl.b32 	%r137, %r81, 1;
	add.s32 	%r3, %r137, %r77;
	min.s32 	%r4, %r3, %r76;
	add.s32 	%r82, %r4, %r77;
	min.s32 	%r5, %r82, %r76;
	setp.ge.s32 	%p2, %r137, %r76;
	@%p2 bra 	$L__BB0_29;
	setp.lt.s32 	%p3, %r77, 1;
	setp.ge.s32 	%p4, %r3, %r5;
	or.pred  	%p5, %p3, %p4;
	mov.u32 	%r120, %r4;
	mov.u32 	%r121, %r137;
	@%p5 bra 	$L__BB0_15;
	add.s64 	%rd3, %rd2, 8;
	add.s64 	%rd4, %rd1, 8;
	mov.u32 	%r121, %r137;
	mov.u32 	%r120, %r4;
$L__BB0_4:
	mul.wide.s32 	%rd14, %r120, 4;
	add.s64 	%rd5, %rd2, %rd14;
	ld.global.u32 	%r9, [%rd5];
	mov.u32 	%r131, %r137;
	mov.u32 	%r132, %r4;
	mov.u32 	%r133, %r137;
$L__BB0_5:
	sub.s32 	%r83, %r132, %r133;
	shr.u32 	%r84, %r83, 31;
	add.s32 	%r85, %r83, %r84;
	shr.s32 	%r86, %r85, 1;
	add.s32 	%r87, %r86, %r133;
	mul.wide.s32 	%rd15, %r87, 4;
	add.s64 	%rd16, %rd2, %rd15;
	ld.global.u32 	%r88, [%rd16];
	setp.gt.s32 	%p6, %r88, %r9;
	add.s32 	%r89, %r87, 1;
	selp.b32 	%r133, %r133, %r89, %p6;
	selp.b32 	%r132, %r87, %r132, %p6;
	selp.b32 	%r131, %r131, %r89, %p6;
	setp.lt.s32 	%p7, %r133, %r132;
	@%p7 bra 	$L__BB0_5;
	setp.ge.s32 	%p8, %r137, %r131;
	mov.u32 	%r138, %r121;
	@%p8 bra 	$L__BB0_14;
	sub.s32 	%r91, %r131, %r137;
	and.b32  	%r25, %r91, 3;
	setp.eq.s32 	%p9, %r25, 0;
	mov.u32 	%r138, %r121;
	mov.u32 	%r129, %r137;
	@%p9 bra 	$L__BB0_11;
	add.s32 	%r129, %r137, 1;
	mul.wide.s32 	%rd17, %r137, 4;
	add.s64 	%rd8, %rd2, %rd17;
	ld.global.u32 	%r92, [%rd8];
	add.s32 	%r138, %r121, 1;
	mul.wide.s32 	%rd18, %r121, 4;
	add.s64 	%rd9, %rd1, %rd18;
	st.global.u32 	[%rd9], %r92;
	setp.eq.s32 	%p10, %r25, 1;
	@%p10 bra 	$L__BB0_11;
	add.s32 	%r129, %r137, 2;
	ld.global.u32 	%r93, [%rd8+4];
	add.s32 	%r138, %r121, 2;
	st.global.u32 	[%rd9+4], %r93;
	setp.eq.s32 	%p11, %r25, 2;
	@%p11 bra 	$L__BB0_11;
	add.s32 	%r129, %r137, 3;
	ld.global.u32 	%r94, [%rd8+8];
	add.s32 	%r138, %r121, 3;
	st.global.u32 	[%rd9+8], %r94;
$L__BB0_11:
	sub.s32 	%r95, %r137, %r131;
	setp.gt.u32 	%p12, %r95, -4;
	mov.u32 	%r137, %r131;
	@%p12 bra 	$L__BB0_14;
	sub.s32 	%r134, %r129, %r131;
$L__BB0_13:
	mul.wide.s32 	%rd19, %r129, 4;
	add.s64 	%rd20, %rd3, %rd19;
	mul.wide.s32 	%rd21, %r138, 4;
	add.s64 	%rd22, %rd4, %rd21;
	ld.global.u32 	%r96, [%rd20+-8];
	st.global.u32 	[%rd22+-8], %r96;
	ld.global.u32 	%r97, [%rd20+-4];
	st.global.u32 	[%rd22+-4], %r97;
	ld.global.u32 	%r98, [%rd20];
	st.global.u32 	[%rd22], %r98;
	add.s32 	%r129, %r129, 4;
	ld.global.u32 	%r99, [%rd20+4];
	add.s32 	%r138, %r138, 4;
	st.global.u32 	[%rd22+4], %r99;
	add.s32 	%r134, %r134, 4;
	setp.ne.s32 	%p13, %r134, 0;
	mov.u32 	%r137, %r131;
	@%p13 bra 	$L__BB0_13;
$L__BB0_14:
	add.s32 	%r120, %r120, 1;
	ld.global.u32 	%r100, [%rd5];
	add.s32 	%r121, %r138, 1;
	mul.wide.s32 	%rd23, %r138, 4;
	add.s64 	%rd24, %rd1, %rd23;
	st.global.u32 	[%rd24], %r100;
	setp.lt.s32 	%p14, %r137, %r4;
	setp.lt.s32 	%p15, %r120, %r5;
	and.pred  	%p16, %p14, %p15;
	@%p16 bra 	$L__BB0_4;
$L__BB0_15:
	setp.ge.s32 	%p17, %r137, %r4;
	@%p17 bra 	$L__BB0_22;
	sub.s32 	%r102, %r4, %r137;
	and.b32  	%r13, %r102, 3;
	setp.eq.s32 	%p18, %r13, 0;
	mov.u32 	%r126, %r137;
	@%p18 bra 	$L__BB0_19;
	neg.s32 	%r122, %r13;
	mov.u32 	%r126, %r137;
$L__BB0_18:
	.pragma "nounroll";
	mul.wide.s32 	%rd25, %r121, 4;
	add.s64 	%rd26, %rd1, %rd25;
	mul.wide.s32 	%rd27, %r126, 4;
	add.s64 	%rd28, %rd2, %rd27;
	add.s32 	%r126, %r126, 1;
	ld.global.u32 	%r103, [%rd28];
	add.s32 	%r121, %r121, 1;
	st.global.u32 	[%rd26], %r103;
	add.s32 	%r122, %r122, 1;
	setp.ne.s32 	%p19, %r122, 0;
	@%p19 bra 	$L__BB0_18;
$L__BB0_19:
	sub.s32 	%r104, %r137, %r4;
	setp.gt.u32 	%p20, %r104, -4;
	@%p20 bra 	$L__BB0_22;
	add.s64 	%rd6, %rd2, 8;
	sub.s32 	%r145, %r126, %r4;
	add.s64 	%rd7, %rd1, 8;
$L__BB0_21:
	mul.wide.s32 	%rd29, %r126, 4;
	add.s64 	%rd30, %rd6, %rd29;
	mul.wide.s32 	%rd31, %r121, 4;
	add.s64 	%rd32, %rd7, %rd31;
	ld.global.u32 	%r105, [%rd30+-8];
	st.global.u32 	[%rd32+-8], %r105;
	ld.global.u32 	%r106, [%rd30+-4];
	st.global.u32 	[%rd32+-4], %r106;
	ld.global.u32 	%r107, [%rd30];
	st.global.u32 	[%rd32], %r107;
	add.s32 	%r126, %r126, 4;
	ld.global.u32 	%r108, [%rd30+4];
	add.s32 	%r121, %r121, 4;
	st.global.u32 	[%rd32+4], %r108;
	add.s32 	%r145, %r145, 4;
	setp.eq.s32 	%p21, %r145, 0;
	@%p21 bra 	$L__BB0_22;
	bra.uni 	$L__BB0_21;
$L__BB0_22:
	setp.ge.s32 	%p22, %r120, %r5;
	@%p22 bra 	$L__BB0_29;
	sub.s32 	%r109, %r5, %r120;
	and.b32  	%r53, %r109, 3;
	setp.eq.s32 	%p23, %r53, 0;
	mov.u32 	%r144, %r120;
	@%p23 bra 	$L__BB0_26;
	neg.s32 	%r140, %r53;
	mov.u32 	%r144, %r120;
$L__BB0_25:
	.pragma "nounroll";
	mul.wide.s32 	%rd33, %r121, 4;
	add.s64 	%rd34, %rd1, %rd33;
	mul.wide.s32 	%rd35, %r144, 4;
	add.s64 	%rd36, %rd2, %rd35;
	add.s32 	%r144, %r144, 1;
	ld.global.u32 	%r110, [%rd36];
	add.s32 	%r121, %r121, 1;
	st.global.u32 	[%rd34], %r110;
	add.s32 	%r140, %r140, 1;
	setp.ne.s32 	%p24, %r140, 0;
	@%p24 bra 	$L__BB0_25;
$L__BB0_26:
	sub.s32 	%r111, %r120, %r5;
	setp.gt.u32 	%p25, %r111, -4;
	@%p25 bra 	$L__BB0_29;
	add.s64 	%rd10, %rd2, 8;
	sub.s32 	%r148, %r144, %r5;
	add.s64 	%rd11, %rd1, 8;
$L__BB0_28:
	mul.wide.s32 	%rd37, %r144, 4;
	add.s64 	%rd38, %rd10, %rd37;
	mul.wide.s32 	%rd39, %r121, 4;
	add.s64 	%rd40, %rd11, %rd39;
	ld.global.u32 	%r112, [%rd38+-8];
	st.global.u32 	[%rd40+-8], %r112;
	ld.global.u32 	%r113, [%rd38+-4];
	st.global.u32 	[%rd40+-4], %r113;
	ld.global.u32 	%r114, [%rd38];
	st.global.u32 	[%rd40], %r114;
	add.s32 	%r144, %r144, 4;
	ld.global.u32 	%r115, [%rd38+4];
	add.s32 	%r121, %r121, 4;
	st.global.u32 	[%rd40+4], %r115;
	add.s32 	%r148, %r148, 4;
	setp.ne.s32 	%p26, %r148, 0;
	@%p26 bra 	$L__BB0_28;
$L__BB0_29:
	ret;

}


// ===== COMPILED SASS (sm_100) =====

	.target	sm_100

	.elftype	@"ET_EXEC"


//--------------------- .note.nv.tkinfo           --------------------------
	.section	.note.nv.tkinfo,"",@"SHT_NOTE"
	.sectionflags	@"SHF_NOTE_NV_TKINFO"
	.tkinfo
        /*0018*/ 	.word	0x00000002
        /*0030*/ 	.string	""
        /*0030*/ 	.string	"ptxas"
        /*0030*/ 	.string	"Cuda compilation tools, release 13.0, V13.0.88"
        /*0030*/ 	.string	"Build cuda_13.0.r13.0/compiler.36424714_0"
        /*0030*/ 	.string	"-arch sm_100 -m 64 "



//--------------------- .note.nv.cuinfo           --------------------------
	.section	.note.nv.cuinfo,"",@"SHT_NOTE"
	.sectionflags	@"SHF_NOTE_NV_CUINFO"
        /*0018*/ 	.short	0x0002
        /*001a*/ 	.short	0x0064
        /*001c*/ 	.short	0x0082
	.zero		2


//--------------------- .nv.info                  --------------------------
	.section	.nv.info,"",@"SHT_CUDA_INFO"
	.align	4


	//----- nvinfo : EIATTR_REGCOUNT
	.align		4
        /*0000*/ 	.byte	0x04, 0x2f
        /*0002*/ 	.short	(.L_1 - .L_0)
	.align		4
.L_0:
        /*0004*/ 	.word	index@(_Z19ParallelMergeKernelPiS_ii)
        /*0008*/ 	.word	0x0000001e


	//----- nvinfo : EIATTR_FRAME_SIZE
	.align		4
.L_1:
        /*000c*/ 	.byte	0x04, 0x11
        /*000e*/ 	.short	(.L_3 - .L_2)
	.align		4
.L_2:
        /*0010*/ 	.word	index@(_Z19ParallelMergeKernelPiS_ii)
        /*0014*/ 	.word	0x00000000


	//----- nvinfo : EIATTR_MIN_STACK_SIZE
	.align		4
.L_3:
        /*0018*/ 	.byte	0x04, 0x12
        /*001a*/ 	.short	(.L_5 - .L_4)
	.align		4
.L_4:
        /*001c*/ 	.word	index@(_Z19ParallelMergeKernelPiS_ii)
        /*0020*/ 	.word	0x00000000
.L_5:


//--------------------- .nv.compat                --------------------------
	.section	.nv.compat,"",@"SHT_CUDA_COMPAT_INFO"
	.align	4
        /*0000*/ 	.byte	0x02, 0x09, 0x00, 0x00, 0x02, 0x02, 0x01, 0x00, 0x02, 0x05, 0x05, 0x00, 0x03, 0x07, 0x01, 0x01
        /*0010*/ 	.byte	0x02, 0x03, 0x00, 0x00, 0x02, 0x06, 0x01, 0x00, 0x04, 0x0b, 0x08, 0x00, 0x09, 0x00, 0x00, 0x00
        /*0020*/ 	.byte	0x00, 0x00, 0x00, 0x00


//--------------------- .nv.info._Z19ParallelMergeKernelPiS_ii --------------------------
	.section	.nv.info._Z19ParallelMergeKernelPiS_ii,"",@"SHT_CUDA_INFO"
	.sectionflags	@""
	.align	4


	//----- nvinfo : EIATTR_CUDA_API_VERSION
	.align		4
        /*0000*/ 	.byte	0x04, 0x37
        /*0002*/ 	.short	(.L_7 - .L_6)
.L_6:
        /*0004*/ 	.word	0x00000082


	//----- nvinfo : EIATTR_KPARAM_INFO
	.align		4
.L_7:
        /*0008*/ 	.byte	0x04, 0x17
        /*000a*/ 	.short	(.L_9 - .L_8)
.L_8:
        /*000c*/ 	.word	0x00000000
        /*0010*/ 	.short	0x0003
        /*0012*/ 	.short	0x0014
        /*0014*/ 	.byte	0x00, 0xf0, 0x11, 0x00


	//----- nvinfo : EIATTR_KPARAM_INFO
	.align		4
.L_9:
        /*0018*/ 	.byte	0x04, 0x17
        /*001a*/ 	.short	(.L_11 - .L_10)
.L_10:
        /*001c*/ 	.word	0x00000000
        /*0020*/ 	.short	0x0002
        /*0022*/ 	.short	0x0010
        /*0024*/ 	.byte	0x00, 0xf0, 0x11, 0x00


	//----- nvinfo : EIATTR_KPARAM_INFO
	.align		4
.L_11:
        /*0028*/ 	.byte	0x04, 0x17
        /*002a*/ 	.short	(.L_13 - .L_12)
.L_12:
        /*002c*/ 	.word	0x00000000
        /*0030*/ 	.short	0x0001
        /*0032*/ 	.short	0x0008
        /*0034*/ 	.byte	0x00, 0xf5, 0x21, 0x00


	//----- nvinfo : EIATTR_KPARAM_INFO
	.align		4
.L_13:
        /*0038*/ 	.byte	0x04, 0x17
        /*003a*/ 	.short	(.L_15 - .L_14)
.L_14:
        /*003c*/ 	.word	0x00000000
        /*0040*/ 	.short	0x0000
        /*0042*/ 	.short	0x0000
        /*0044*/ 	.byte	0x00, 0xf5, 0x21, 0x00


	//----- nvinfo : EIATTR_SPARSE_MMA_MASK
	.align		4
.L_15:
        /*0048*/ 	.byte	0x03, 0x50
        /*004a*/ 	.short	0x0000


	//----- nvinfo : EIATTR_MAXREG_COUNT
	.align		4
        /*004c*/ 	.byte	0x03, 0x1b
        /*004e*/ 	.short	0x00ff


	//----- nvinfo : EIATTR_MERCURY_ISA_VERSION
	.align		4
        /*0050*/ 	.byte	0x03, 0x5f
        /*0052*/ 	.short	0x0101


	//----- nvinfo : EIATTR_VRC_CTA_INIT_COUNT
	.align		4
        /*0054*/ 	.byte	0x02, 0x4a
	.zero		1
	.zero		1


	//----- nvinfo : EIATTR_EXIT_INSTR_OFFSETS
	.align		4
        /*0058*/ 	.byte	0x04, 0x1c
        /*005a*/ 	.short	(.L_17 - .L_16)


	//   ....[0]....
.L_16:
        /*005c*/ 	.word	0x00000070


	//   ....[1]....
        /*0060*/ 	.word	0x000000c0


	//   ....[2]....
        /*0064*/ 	.word	0x00000a70


	//   ....[3]....
        /*0068*/ 	.word	0x00000bb0


	//   ....[4]....
        /*006c*/ 	.word	0x00000d50


	//----- nvinfo : EIATTR_CRS_STACK_SIZE
	.align		4
.L_17:
        /*0070*/ 	.byte	0x04, 0x1e
        /*0072*/ 	.short	(.L_19 - .L_18)
.L_18:
        /*0074*/ 	.word	0x00000000


	//----- nvinfo : EIATTR_CBANK_PARAM_SIZE
	.align		4
.L_19:
        /*0078*/ 	.byte	0x03, 0x19
        /*007a*/ 	.short	0x0018


	//----- nvinfo : EIATTR_PARAM_CBANK
	.align		4
        /*007c*/ 	.byte	0x04, 0x0a
        /*007e*/ 	.short	(.L_21 - .L_20)
	.align		4
.L_20:
        /*0080*/ 	.word	index@(.nv.constant0._Z19ParallelMergeKernelPiS_ii)
        /*0084*/ 	.short	0x0380
        /*0086*/ 	.short	0x0018


	//----- nvinfo : EIATTR_SW_WAR
	.align		4
.L_21:
        /*0088*/ 	.byte	0x04, 0x36
        /*008a*/ 	.short	(.L_23 - .L_22)
.L_22:
        /*008c*/ 	.word	0x00000008
.L_23:


//--------------------- .nv.callgraph             --------------------------
	.section	.nv.callgraph,"",@"SHT_CUDA_CALLGRAPH"
	.align	4
	.sectionentsize	8
	.align		4
        /*0000*/ 	.word	0x00000000
	.align		4
        /*0004*/ 	.word	0xffffffff
	.align		4
        /*0008*/ 	.word	0x00000000
	.align		4
        /*000c*/ 	.word	0xfffffffe
	.align		4
        /*0010*/ 	.word	0x00000000
	.align		4
        /*0014*/ 	.word	0xfffffffd
	.align		4
        /*0018*/ 	.word	0x00000000
	.align		4
        /*001c*/ 	.word	0xfffffffc


//--------------------- .text._Z19ParallelMergeKernelPiS_ii --------------------------
	.section	.text._Z19ParallelMergeKernelPiS_ii,"ax",@progbits
	.align	128
        .global         _Z19ParallelMergeKernelPiS_ii
        .type           _Z19ParallelMergeKernelPiS_ii,@function
        .size           _Z19ParallelMergeKernelPiS_ii,(.L_x_22 - _Z19ParallelMergeKernelPiS_ii)
        .other          _Z19ParallelMergeKernelPiS_ii,@"STO_CUDA_ENTRY STV_DEFAULT"
_Z19ParallelMergeKernelPiS_ii:
.text._Z19ParallelMergeKernelPiS_ii:
[----:B------:R-:W-:Y:S01]  /*0000*/  LDC R1, c[0x0][0x37c] ;  /* 0x0000df00ff017b82 */ /* 0x000fe20000000800 */
[----:B------:R-:W0:Y:S01]  /*0010*/  S2R R0, SR_CTAID.X ;  /* 0x0000000000007919 */ /* 0x000e220000002500 */
[----:B------:R-:W0:Y:S01]  /*0020*/  LDCU UR4, c[0x0][0x360] ;  /* 0x00006c00ff0477ac */ /* 0x000e220008000800 */
[----:B------:R-:W0:Y:S01]  /*0030*/  S2R R3, SR_TID.X ;  /* 0x0000000000037919 */ /* 0x000e220000002100 */
[----:B------:R-:W1:Y:S01]  /*0040*/  LDCU UR5, c[0x0][0x390] ;  /* 0x00007200ff0577ac */ /* 0x000e620008000800 */
[----:B0-----:R-:W-:-:S05]  /*0050*/  IMAD R0, R0, UR4, R3 ;  /* 0x0000000400007c24 */ /* 0x001fca000f8e0203 */
[----:B-1----:R-:W-:-:S13]  /*0060*/  ISETP.GE.AND P0, PT, R0, UR5, PT ;  /* 0x0000000500007c0c */ /* 0x002fda000bf06270 */
[----:B------:R-:W-:Y:S05]  /*0070*/  @P0 EXIT ;  /* 0x000000000000094d */ /* 0x000fea0003800000 */
[----:B------:R-:W0:Y:S02]  /*0080*/  LDC R5, c[0x0][0x394] ;  /* 0x0000e500ff057b82 */ /* 0x000e240000000800 */
[----:B0-----:R-:W-:-:S04]  /*0090*/  IMAD R0, R0, R5, RZ ;  /* 0x0000000500007224 */ /* 0x001fc800078e02ff */
[----:B------:R-:W-:-:S05]  /*00a0*/  IMAD.SHL.U32 R21, R0, 0x2, RZ ;  /* 0x0000000200157824 */ /* 0x000fca00078e00ff */
[----:B------:R-:W-:-:S13]  /*00b0*/  ISETP.GE.AND P0, PT, R21, UR5, PT ;  /* 0x0000000515007c0c */ /* 0x000fda000bf06270 */
[----:B------:R-:W-:Y:S05]  /*00c0*/  @P0 EXIT ;  /* 0x000000000000094d */ /* 0x000fea0003800000 */
[----:B------:R-:W-:Y:S01]  /*00d0*/  IMAD.IADD R3, R21, 0x1, R5 ;  /* 0x0000000115037824 */ /* 0x000fe200078e0205 */
[----:B------:R-:W0:Y:S01]  /*00e0*/  LDCU.64 UR8, c[0x0][0x358] ;  /* 0x00006b00ff0877ac */ /* 0x000e220008000a00 */
[----:B------:R-:W-:Y:S01]  /*00f0*/  BSSY.RECONVERGENT B0, `(.L_x_0) ;  /* 0x0000068000007945 */ /* 0x000fe20003800200 */
[----:B------:R-:W-:Y:S02]  /*0100*/  MOV R16, R21 ;  /* 0x0000001500107202 */ /* 0x000fe40000000f00 */
[----:B------:R-:W-:-:S04]  /*0110*/  VIMNMX R0, PT, PT, R3, UR5, PT ;  /* 0x0000000503007c48 */ /* 0x000fc8000bfe0100 */
[----:B------:R-:W-:Y:S01]  /*0120*/  VIADDMNMX R12, R0, R5, UR5, PT ;  /* 0x00000005000c7e46 */ /* 0x000fe2000b800105 */
[----:B------:R-:W-:-:S03]  /*0130*/  IMAD.MOV.U32 R13, RZ, RZ, R0 ;  /* 0x000000ffff0d7224 */ /* 0x000fc600078e0000 */
[----:B------:R-:W-:-:S04]  /*0140*/  ISETP.GE.AND P0, PT, R3, R12, PT ;  /* 0x0000000c0300720c */ /* 0x000fc80003f06270 */
[----:B------:R-:W-:-:S13]  /*0150*/  ISETP.LT.OR P0, PT, R5, 0x1, P0 ;  /* 0x000000010500780c */ /* 0x000fda0000701670 */
[----:B0-----:R-:W-:Y:S05]  /*0160*/  @P0 BRA `(.L_x_1) ;  /* 0x0000000400800947 */ /* 0x001fea0003800000 */
[----:B------:R-:W0:Y:S01]  /*0170*/  LDC.64 R14, c[0x0][0x380] ;  /* 0x0000e000ff0e7b82 */ /* 0x000e220000000a00 */
[----:B------:R-:W-:Y:S02]  /*0180*/  HFMA2 R5, -RZ, RZ, 0, 0 ;  /* 0x00000000ff057431 */ /* 0x000fe400000001ff */
[----:B------:R-:W-:Y:S02]  /*0190*/  IMAD.MOV.U32 R4, RZ, RZ, 0x8 ;  /* 0x00000008ff047424 */ /* 0x000fe400078e00ff */
[----:B------:R-:W-:-:S03]  /*01a0*/  IMAD.MOV.U32 R13, RZ, RZ, R0 ;  /* 0x000000ffff0d7224 */ /* 0x000fc600078e0000 */
[----:B------:R-:W1:Y:S01]  /*01b0*/  LDC.64 R16, c[0x0][0x388] ;  /* 0x0000e200ff107b82 */ /* 0x000e620000000a00 */
[----:B0-----:R-:W-:-:S04]  /*01c0*/  IMAD.WIDE.U32 R6, R14, 0x1, R4 ;  /* 0x000000010e067825 */ /* 0x001fc800078e0004 */
[----:B------:R-:W-:Y:S02]  /*01d0*/  IMAD.IADD R15, R7, 0x1, R15 ;  /* 0x00000001070f7824 */ /* 0x000fe400078e020f */
[----:B-1----:R-:W-:-:S04]  /*01e0*/  IMAD.WIDE.U32 R4, R16, 0x1, R4 ;  /* 0x0000000110047825 */ /* 0x002fc800078e0004 */
[----:B------:R-:W-:Y:S01]  /*01f0*/  IMAD.MOV.U32 R16, RZ, RZ, R21 ;  /* 0x000000ffff107224 */ /* 0x000fe200078e0015 */
[----:B------:R-:W-:-:S07]  /*0200*/  IADD3 R17, PT, PT, R5, R17, RZ ;  /* 0x0000001105117210 */ /* 0x000fce0007ffe0ff */
.L_x_10:
[----:B0-----:R-:W0:Y:S02]  /*0210*/  LDC.64 R8, c[0x0][0x380] ;  /* 0x0000e000ff087b82 */ /* 0x001e240000000a00 */
[----:B0-----:R-:W-:-:S05]  /*0220*/  IMAD.WIDE R2, R13, 0x4, R8 ;  /* 0x000000040d027825 */ /* 0x001fca00078e0208 */
[----:B------:R0:W5:Y:S01]  /*0230*/  LDG.E R25, desc[UR8][R2.64] ;  /* 0x0000000802197981 */ /* 0x000162000c1e1900 */
[----:B------:R-:W-:Y:S01]  /*0240*/  BSSY.RECONVERGENT B1, `(.L_x_2) ;  /* 0x0000010000017945 */ /* 0x000fe20003800200 */
[--C-:B------:R-:W-:Y:S01]  /*0250*/  IMAD.MOV.U32 R14, RZ, RZ, R21.reuse ;  /* 0x000000ffff0e7224 */ /* 0x100fe200078e0015 */
[----:B------:R-:W-:Y:S01]  /*0260*/  MOV R18, R0 ;  /* 0x0000000000127202 */ /* 0x000fe20000000f00 */
[----:B-12---:R-:W-:-:S07]  /*0270*/  IMAD.MOV.U32 R19, RZ, RZ, R21 ;  /* 0x000000ffff137224 */ /* 0x006fce00078e0015 */
.L_x_3:
[----:B------:R-:W-:-:S05]  /*0280*/  IMAD.IADD R10, R18, 0x1, -R19 ;  /* 0x00000001120a7824 */ /* 0x000fca00078e0a13 */
[----:B------:R-:W-:-:S04]  /*0290*/  LEA.HI R10, R10, R10, RZ, 0x1 ;  /* 0x0000000a0a0a7211 */ /* 0x000fc800078f08ff */
[----:B------:R-:W-:-:S05]  /*02a0*/  LEA.HI.SX32 R23, R10, R19, 0x1f ;  /* 0x000000130a177211 */ /* 0x000fca00078ffaff */
[----:B------:R-:W-:-:S06]  /*02b0*/  IMAD.WIDE R10, R23, 0x4, R8 ;  /* 0x00000004170a7825 */ /* 0x000fcc00078e0208 */
[----:B------:R-:W2:Y:S01]  /*02c0*/  LDG.E R10, desc[UR8][R10.64] ;  /* 0x000000080a0a7981 */ /* 0x000ea2000c1e1900 */
[----:B------:R-:W-:Y:S02]  /*02d0*/  IADD3 R20, PT, PT, R23, 0x1, RZ ;  /* 0x0000000117147810 */ /* 0x000fe40007ffe0ff */
[----:B--2--5:R-:W-:-:S04]  /*02e0*/  ISETP.GT.AND P0, PT, R10, R25, PT ;  /* 0x000000190a00720c */ /* 0x024fc80003f04270 */
[----:B------:R-:W-:Y:S02]  /*02f0*/  SEL R18, R23, R18, P0 ;  /* 0x0000001217127207 */ /* 0x000fe40000000000 */
[-C--:B------:R-:W-:Y:S02]  /*0300*/  SEL R19, R19, R20.reuse, P0 ;  /* 0x0000001413137207 */ /* 0x080fe40000000000 */
[----:B------:R-:W-:Y:S02]  /*0310*/  SEL R14, R14, R20, P0 ;  /* 0x000000140e0e7207 */ /* 0x000fe40000000000 */
[----:B------:R-:W-:-:S13]  /*0320*/  ISETP.GE.AND P1, PT, R19, R18, PT ;  /* 0x000000121300720c */ /* 0x000fda0003f26270 */
[----:B------:R-:W-:Y:S05]  /*0330*/  @!P1 BRA `(.L_x_3) ;  /* 0xfffffffc00d09947 */ /* 0x000fea000383ffff */
[----:B------:R-:W-:Y:S05]  /*0340*/  BSYNC.RECONVERGENT B1 ;  /* 0x0000000000017941 */ /* 0x000fea0003800200 */
.L_x_2:
[----:B------:R-:W-:Y:S01]  /*0350*/  ISETP.GE.AND P0, PT, R21, R14, PT ;  /* 0x0000000e1500720c */ /* 0x000fe20003f06270 */
[----:B------:R-:W-:Y:S01]  /*0360*/  BSSY.RECONVERGENT B1, `(.L_x_4) ;  /* 0x0000037000017945 */ /* 0x000fe20003800200 */
[----:B------:R-:W-:-:S11]  /*0370*/  IMAD.MOV.U32 R18, RZ, RZ, R16 ;  /* 0x000000ffff127224 */ /* 0x000fd600078e0010 */
[----:B------:R-:W-:Y:S05]  /*0380*/  @P0 BRA `(.L_x_5) ;  /* 0x0000000000d00947 */ /* 0x000fea0003800000 */
[--C-:B------:R-:W-:Y:S01]  /*0390*/  IMAD.IADD R10, R14, 0x1, -R21.reuse ;  /* 0x000000010e0a7824 */ /* 0x100fe200078e0a15 */
[----:B------:R-:W-:Y:S01]  /*03a0*/  BSSY.RECONVERGENT B2, `(.L_x_6) ;  /* 0x0000018000027945 */ /* 0x000fe20003800200 */
[----:B------:R-:W-:Y:S01]  /*03b0*/  MOV R18, R16 ;  /* 0x0000001000127202 */ /* 0x000fe20000000f00 */
[----:B------:R-:W-:Y:S02]  /*03c0*/  IMAD.MOV.U32 R19, RZ, RZ, R21 ;  /* 0x000000ffff137224 */ /* 0x000fe400078e0015 */
[----:B------:R-:W-:-:S13]  /*03d0*/  LOP3.LUT P0, R20, R10, 0x3, RZ, 0xc0, !PT ;  /* 0x000000030a147812 */ /* 0x000fda000780c0ff */
[----:B------:R-:W-:Y:S05]  /*03e0*/  @!P0 BRA `(.L_x_7) ;  /* 0x00000000004c8947 */ /* 0x000fea0003800000 */
[C---:B------:R-:W-:Y:S01]  /*03f0*/  IMAD.WIDE R8, R21.reuse, 0x4, R8 ;  /* 0x0000000415087825 */ /* 0x040fe200078e0208 */
[----:B------:R-:W1:Y:S04]  /*0400*/  LDC.64 R10, c[0x0][0x388] ;  /* 0x0000e200ff0a7b82 */ /* 0x000e680000000a00 */
[----:B------:R-:W2:Y:S01]  /*0410*/  LDG.E R23, desc[UR8][R8.64] ;  /* 0x0000000808177981 */ /* 0x000ea2000c1e1900 */
[----:B------:R-:W-:Y:S01]  /*0420*/  ISETP.NE.AND P0, PT, R20, 0x1, PT ;  /* 0x000000011400780c */ /* 0x000fe20003f05270 */
[----:B------:R-:W-:Y:S01]  /*0430*/  VIADD R19, R21, 0x1 ;  /* 0x0000000115137836 */ /* 0x000fe20000000000 */
[C---:B------:R-:W-:Y:S01]  /*0440*/  IADD3 R18, PT, PT, R16.reuse, 0x1, RZ ;  /* 0x0000000110127810 */ /* 0x040fe20007ffe0ff */
[----:B-1----:R-:W-:-:S05]  /*0450*/  IMAD.WIDE R10, R16, 0x4, R10 ;  /* 0x00000004100a7825 */ /* 0x002fca00078e020a */
[----:B--2---:R1:W-:Y:S05]  /*0460*/  STG.E desc[UR8][R10.64], R23 ;  /* 0x000000170a007986 */ /* 0x0043ea000c101908 */
[----:B------:R-:W-:Y:S05]  /*0470*/  @!P0 BRA `(.L_x_7) ;  /* 0x0000000000288947 */ /* 0x000fea0003800000 */
[----:B-1----:R-:W2:Y:S01]  /*0480*/  LDG.E R23, desc[UR8][R8.64+0x4] ;  /* 0x0000040808177981 */ /* 0x002ea2000c1e1900 */
[----:B------:R-:W-:Y:S01]  /*0490*/  ISETP.NE.AND P0, PT, R20, 0x2, PT ;  /* 0x000000021400780c */ /* 0x000fe20003f05270 */
[----:B------:R-:W-:Y:S02]  /*04a0*/  VIADD R19, R21, 0x2 ;  /* 0x0000000215137836 */ /* 0x000fe40000000000 */
[----:B------:R-:W-:Y:S01]  /*04b0*/  VIADD R18, R16, 0x2 ;  /* 0x0000000210127836 */ /* 0x000fe20000000000 */
[----:B--2---:R2:W-:Y:S09]  /*04c0*/  STG.E desc[UR8][R10.64+0x4], R23 ;  /* 0x000004170a007986 */ /* 0x0045f2000c101908 */
[----:B------:R-:W-:Y:S05]  /*04d0*/  @!P0 BRA `(.L_x_7) ;  /* 0x0000000000108947 */ /* 0x000fea0003800000 */
[----:B------:R-:W3:Y:S01]  /*04e0*/  LDG.E R9, desc[UR8][R8.64+0x8] ;  /* 0x0000080808097981 */ /* 0x000ee2000c1e1900 */
[----:B------:R-:W-:Y:S01]  /*04f0*/  IADD3 R18, PT, PT, R16, 0x3, RZ ;  /* 0x0000000310127810 */ /* 0x000fe20007ffe0ff */
[----:B------:R-:W-:Y:S02]  /*0500*/  VIADD R19, R21, 0x3 ;  /* 0x0000000315137836 */ /* 0x000fe40000000000 */
[----:B---3--:R3:W-:Y:S05]  /*0510*/  STG.E desc[UR8][R10.64+0x8], R9 ;  /* 0x000008090a007986 */ /* 0x0087ea000c101908 */
.L_x_7:
[----:B------:R-:W-:Y:S05]  /*0520*/  BSYNC.RECONVERGENT B2 ;  /* 0x0000000000027941 */ /* 0x000fea0003800200 */
.L_x_6:
[----:B------:R-:W-:Y:S01]  /*0530*/  IMAD.IADD R8, R21, 0x1, -R14 ;  /* 0x0000000115087824 */ /* 0x000fe200078e0a0e */
[----:B------:R-:W-:-:S04]  /*0540*/  MOV R21, R14 ;  /* 0x0000000e00157202 */ /* 0x000fc80000000f00 */
[----:B------:R-:W-:-:S13]  /*0550*/  ISETP.GT.U32.AND P0, PT, R8, -0x4, PT ;  /* 0xfffffffc0800780c */ /* 0x000fda0003f04070 */
[----:B------:R-:W-:Y:S05]  /*0560*/  @P0 BRA `(.L_x_5) ;  /* 0x0000000000580947 */ /* 0x000fea0003800000 */
[----:B------:R-:W-:Y:S01]  /*0570*/  BSSY.RECONVERGENT B2, `(.L_x_8) ;  /* 0x0000014000027945 */ /* 0x000fe20003800200 */
[----:B------:R-:W-:-:S07]  /*0580*/  IMAD.IADD R20, R19, 0x1, -R14 ;  /* 0x0000000113147824 */ /* 0x000fce00078e0a0e */
.L_x_9:
[----:B---3--:R-:W-:Y:S01]  /*0590*/  MOV R9, R15 ;  /* 0x0000000f00097202 */ /* 0x008fe20000000f00 */
[----:B------:R-:W-:-:S04]  /*05a0*/  IMAD.MOV.U32 R8, RZ, RZ, R6 ;  /* 0x000000ffff087224 */ /* 0x000fc800078e0006 */
[----:B------:R-:W-:-:S05]  /*05b0*/  IMAD.WIDE R8, R19, 0x4, R8 ;  /* 0x0000000413087825 */ /* 0x000fca00078e0208 */
[----:B----4-:R-:W3:Y:S01]  /*05c0*/  LDG.E R21, desc[UR8][R8.64+-0x8] ;  /* 0xfffff80808157981 */ /* 0x010ee2000c1e1900 */
[----:B------:R-:W-:-:S04]  /*05d0*/  IMAD.MOV.U32 R16, RZ, RZ, R4 ;  /* 0x000000ffff107224 */ /* 0x000fc800078e0004 */
[----:B-12---:R-:W-:-:S05]  /*05e0*/  IMAD.WIDE R10, R18, 0x4, R16 ;  /* 0x00000004120a7825 */ /* 0x006fca00078e0210 */
[----:B---3--:R4:W-:Y:S04]  /*05f0*/  STG.E desc[UR8][R10.64+-0x8], R21 ;  /* 0xfffff8150a007986 */ /* 0x0089e8000c101908 */
[----:B------:R-:W2:Y:S04]  /*0600*/  LDG.E R23, desc[UR8][R8.64+-0x4] ;  /* 0xfffffc0808177981 */ /* 0x000ea8000c1e1900 */
[----:B--2---:R4:W-:Y:S04]  /*0610*/  STG.E desc[UR8][R10.64+-0x4], R23 ;  /* 0xfffffc170a007986 */ /* 0x0049e8000c101908 */
[----:B------:R-:W2:Y:S04]  /*0620*/  LDG.E R25, desc[UR8][R8.64] ;  /* 0x0000000808197981 */ /* 0x000ea8000c1e1900 */
[----:B--2---:R4:W-:Y:S04]  /*0630*/  STG.E desc[UR8][R10.64], R25 ;  /* 0x000000190a007986 */ /* 0x0049e8000c101908 */
[----:B------:R-:W2:Y:S01]  /*0640*/  LDG.E R27, desc[UR8][R8.64+0x4] ;  /* 0x00000408081b7981 */ /* 0x000ea2000c1e1900 */
[----:B------:R-:W-:Y:S01]  /*0650*/  VIADD R20, R20, 0x4 ;  /* 0x0000000414147836 */ /* 0x000fe20000000000 */
[----:B------:R-:W-:Y:S01]  /*0660*/  IADD3 R19, PT, PT, R19, 0x4, RZ ;  /* 0x0000000413137810 */ /* 0x000fe20007ffe0ff */
[----:B------:R-:W-:-:S03]  /*0670*/  VIADD R18, R18, 0x4 ;  /* 0x0000000412127836 */ /* 0x000fc60000000000 */
[----:B------:R-:W-:Y:S01]  /*0680*/  ISETP.NE.AND P0, PT, R20, RZ, PT ;  /* 0x000000ff1400720c */ /* 0x000fe20003f05270 */
[----:B--2---:R4:W-:-:S12]  /*0690*/  STG.E desc[UR8][R10.64+0x4], R27 ;  /* 0x0000041b0a007986 */ /* 0x0049d8000c101908 */
[----:B------:R-:W-:Y:S05]  /*06a0*/  @P0 BRA `(.L_x_9) ;  /* 0xfffffffc00b80947 */ /* 0x000fea000383ffff */
[----:B------:R-:W-:Y:S05]  /*06b0*/  BSYNC.RECONVERGENT B2 ;  /* 0x0000000000027941 */ /* 0x000fea0003800200 */
.L_x_8:
[----:B----4-:R-:W-:-:S07]  /*06c0*/  MOV R21, R14 ;  /* 0x0000000e00157202 */ /* 0x010fce0000000f00 */
.L_x_5:
[----:B------:R-:W-:Y:S05]  /*06d0*/  BSYNC.RECONVERGENT B1 ;  /* 0x0000000000017941 */ /* 0x000fea0003800200 */
.L_x_4:
[----:B0-----:R-:W4:Y:S01]  /*06e0*/  LDG.E R3, desc[UR8][R2.64] ;  /* 0x0000000802037981 */ /* 0x001f22000c1e1900 */
[----:B---3--:R-:W0:Y:S01]  /*06f0*/  LDC.64 R8, c[0x0][0x388] ;  /* 0x0000e200ff087b82 */ /* 0x008e220000000a00 */
[----:B------:R-:W-:Y:S01]  /*0700*/  VIADD R13, R13, 0x1 ;  /* 0x000000010d0d7836 */ /* 0x000fe20000000000 */
[----:B------:R-:W-:Y:S02]  /*0710*/  ISETP.LT.AND P1, PT, R21, R0, PT ;  /* 0x000000001500720c */ /* 0x000fe40003f21270 */
[C---:B------:R-:W-:Y:S02]  /*0720*/  IADD3 R16, PT, PT, R18.reuse, 0x1, RZ ;  /* 0x0000000112107810 */ /* 0x040fe40007ffe0ff */
[----:B------:R-:W-:Y:S01]  /*0730*/  ISETP.GE.AND P0, PT, R13, R12, PT ;  /* 0x0000000c0d00720c */ /* 0x000fe20003f06270 */
[----:B0-----:R-:W-:-:S05]  /*0740*/  IMAD.WIDE R8, R18, 0x4, R8 ;  /* 0x0000000412087825 */ /* 0x001fca00078e0208 */
[----:B----4-:R0:W-:Y:S07]  /*0750*/  STG.E desc[UR8][R8.64], R3 ;  /* 0x0000000308007986 */ /* 0x0101ee000c101908 */
[----:B------:R-:W-:Y:S05]  /*0760*/  @!P0 BRA P1, `(.L_x_10) ;  /* 0xfffffff800a88947 */ /* 0x000fea000083ffff */
.L_x_1:
[----:B------:R-:W-:Y:S05]  /*0770*/  BSYNC.RECONVERGENT B0 ;  /* 0x0000000000007941 */ /* 0x000fea0003800200 */
.L_x_0:
[----:B------:R-:W-:Y:S01]  /*0780*/  ISETP.GE.AND P0, PT, R21, R0, PT ;  /* 0x000000001500720c */ /* 0x000fe20003f06270 */
[----:B------:R-:W-:-:S12]  /*0790*/  BSSY.RECONVERGENT B0, `(.L_x_11) ;  /* 0x000002c000007945 */ /* 0x000fd80003800200 */
[----:B------:R-:W-:Y:S05]  /*07a0*/  @P0 BRA `(.L_x_12) ;  /* 0x0000000000a80947 */ /* 0x000fea0003800000 */
[C---:B------:R-:W-:Y:S01]  /*07b0*/  IMAD.IADD R2, R0.reuse, 0x1, -R21 ;  /* 0x0000000100027824 */ /* 0x040fe200078e0a15 */
[----:B0-----:R-:W-:Y:S01]  /*07c0*/  IADD3 R3, PT, PT, -R0, R21, RZ ;  /* 0x0000001500037210 */ /* 0x001fe20007ffe1ff */
[----:B------:R-:W-:Y:S03]  /*07d0*/  BSSY.RECONVERGENT B1, `(.L_x_13) ;  /* 0x0000010000017945 */ /* 0x000fe60003800200 */
[----:B------:R-:W-:Y:S02]  /*07e0*/  LOP3.LUT P1, R2, R2, 0x3, RZ, 0xc0, !PT ;  /* 0x0000000302027812 */ /* 0x000fe4000782c0ff */
[----:B------:R-:W-:-:S11]  /*07f0*/  ISETP.GT.U32.AND P0, PT, R3, -0x4, PT ;  /* 0xfffffffc0300780c */ /* 0x000fd60003f04070 */
[----:B------:R-:W-:Y:S05]  /*0800*/  @!P1 BRA `(.L_x_14) ;  /* 0x0000000000309947 */ /* 0x000fea0003800000 */
[----:B------:R-:W0:Y:S01]  /*0810*/  LDC.64 R8, c[0x0][0x380] ;  /* 0x0000e000ff087b82 */ /* 0x000e220000000a00 */
[----:B-12---:R-:W-:-:S07]  /*0820*/  IMAD.MOV R10, RZ, RZ, -R2 ;  /* 0x000000ffff0a7224 */ /* 0x006fce00078e0a02 */
[----:B------:R-:W1:Y:S02]  /*0830*/  LDC.64 R6, c[0x0][0x388] ;  /* 0x0000e200ff067b82 */ /* 0x000e640000000a00 */
.L_x_15:
[----:B0--3--:R-:W-:-:S06]  /*0840*/  IMAD.WIDE R4, R21, 0x4, R8 ;  /* 0x0000000415047825 */ /* 0x009fcc00078e0208 */
[----:B------:R-:W2:Y:S01]  /*0850*/  LDG.E R5, desc[UR8][R4.64] ;  /* 0x0000000804057981 */ /* 0x000ea2000c1e1900 */
[----:B-1----:R-:W-:Y:S01]  /*0860*/  IMAD.WIDE R2, R16, 0x4, R6 ;  /* 0x0000000410027825 */ /* 0x002fe200078e0206 */
[----:B------:R-:W-:Y:S02]  /*0870*/  IADD3 R10, PT, PT, R10, 0x1, RZ ;  /* 0x000000010a0a7810 */ /* 0x000fe40007ffe0ff */
[----:B------:R-:W-:Y:S01]  /*0880*/  IADD3 R16, PT, PT, R16, 0x1, RZ ;  /* 0x0000000110107810 */ /* 0x000fe20007ffe0ff */
[----:B------:R-:W-:Y:S01]  /*0890*/  VIADD R21, R21, 0x1 ;  /* 0x0000000115157836 */ /* 0x000fe20000000000 */
[----:B------:R-:W-:Y:S01]  /*08a0*/  ISETP.NE.AND P1, PT, R10, RZ, PT ;  /* 0x000000ff0a00720c */ /* 0x000fe20003f25270 */
[----:B--2---:R3:W-:-:S12]  /*08b0*/  STG.E desc[UR8][R2.64], R5 ;  /* 0x0000000502007986 */ /* 0x0047d8000c101908 */
[----:B------:R-:W-:Y:S05]  /*08c0*/  @P1 BRA `(.L_x_15) ;  /* 0xfffffffc00dc1947 */ /* 0x000fea000383ffff */
.L_x_14:
[----:B------:R-:W-:Y:S05]  /*08d0*/  BSYNC.RECONVERGENT B1 ;  /* 0x0000000000017941 */ /* 0x000fea0003800200 */
.L_x_13:
[----:B------:R-:W-:Y:S05]  /*08e0*/  @P0 BRA `(.L_x_12) ;  /* 0x0000000000580947 */ /* 0x000fea0003800000 */
[----:B---3--:R-:W0:Y:S01]  /*08f0*/  LDC.64 R2, c[0x0][0x388] ;  /* 0x0000e200ff027b82 */ /* 0x008e220000000a00 */
[----:B------:R-:W-:-:S07]  /*0900*/  IMAD.IADD R0, R21, 0x1, -R0 ;  /* 0x0000000115007824 */ /* 0x000fce00078e0a00 */
[----:B------:R-:W3:Y:S01]  /*0910*/  LDC.64 R4, c[0x0][0x380] ;  /* 0x0000e000ff047b82 */ /* 0x000ee20000000a00 */
[----:B0-----:R-:W-:-:S05]  /*0920*/  IADD3 R2, P1, PT, R2, 0x8, RZ ;  /* 0x0000000802027810 */ /* 0x001fca0007f3e0ff */
[----:B------:R-:W-:Y:S01]  /*0930*/  IMAD.X R3, RZ, RZ, R3, P1 ;  /* 0x000000ffff037224 */ /* 0x000fe200008e0603 */
[----:B---3--:R-:W-:-:S04]  /*0940*/  IADD3 R4, P0, PT, R4, 0x8, RZ ;  /* 0x0000000804047810 */ /* 0x008fc80007f1e0ff */
[----:B------:R-:W-:-:S09]  /*0950*/  IADD3.X R5, PT, PT, RZ, R5, RZ, P0, !PT ;  /* 0x00000005ff057210 */ /* 0x000fd200007fe4ff */
.L_x_16:
[----:B------:R-:W-:-:S05]  /*0960*/  IMAD.WIDE R6, R21, 0x4, R4 ;  /* 0x0000000415067825 */ /* 0x000fca00078e0204 */
[----:B-12-4-:R-:W2:Y:S01]  /*0970*/  LDG.E R11, desc[UR8][R6.64+-0x8] ;  /* 0xfffff808060b7981 */ /* 0x016ea2000c1e1900 */
[----:B------:R-:W-:-:S05]  /*0980*/  IMAD.WIDE R8, R16, 0x4, R2 ;  /* 0x0000000410087825 */ /* 0x000fca00078e0202 */
[----:B--2---:R4:W-:Y:S04]  /*0990*/  STG.E desc[UR8][R8.64+-0x8], R11 ;  /* 0xfffff80b08007986 */ /* 0x0049e8000c101908 */
[----:B------:R-:W2:Y:S04]  /*09a0*/  LDG.E R15, desc[UR8][R6.64+-0x4] ;  /* 0xfffffc08060f7981 */ /* 0x000ea8000c1e1900 */
[----:B--2---:R4:W-:Y:S04]  /*09b0*/  STG.E desc[UR8][R8.64+-0x4], R15 ;  /* 0xfffffc0f08007986 */ /* 0x0049e8000c101908 */
[----:B------:R-:W2:Y:S04]  /*09c0*/  LDG.E R17, desc[UR8][R6.64] ;  /* 0x0000000806117981 */ /* 0x000ea8000c1e1900 */
[----:B--2---:R4:W-:Y:S04]  /*09d0*/  STG.E desc[UR8][R8.64], R17 ;  /* 0x0000001108007986 */ /* 0x0049e8000c101908 */
[----:B------:R-:W2:Y:S01]  /*09e0*/  LDG.E R19, desc[UR8][R6.64+0x4] ;  /* 0x0000040806137981 */ /* 0x000ea2000c1e1900 */
[----:B------:R-:W-:Y:S01]  /*09f0*/  IADD3 R0, PT, PT, R0, 0x4, RZ ;  /* 0x0000000400007810 */ /* 0x000fe20007ffe0ff */
[----:B------:R-:W-:Y:S01]  /*0a00*/  VIADD R21, R21, 0x4 ;  /* 0x0000000415157836 */ /* 0x000fe20000000000 */
[----:B------:R-:W-:-:S02]  /*0a10*/  IADD3 R16, PT, PT, R16, 0x4, RZ ;  /* 0x0000000410107810 */ /* 0x000fc40007ffe0ff */
[----:B------:R-:W-:Y:S01]  /*0a20*/  ISETP.NE.AND P0, PT, R0, RZ, PT ;  /* 0x000000ff0000720c */ /* 0x000fe20003f05270 */
[----:B--2---:R4:W-:-:S12]  /*0a30*/  STG.E desc[UR8][R8.64+0x4], R19 ;  /* 0x0000041308007986 */ /* 0x0049d8000c101908 */
[----:B------:R-:W-:Y:S05]  /*0a40*/  @P0 BRA `(.L_x_16) ;  /* 0xfffffffc00c40947 */ /* 0x000fea000383ffff */
.L_x_12:
[----:B------:R-:W-:Y:S05]  /*0a50*/  BSYNC.RECONVERGENT B0 ;  /* 0x0000000000007941 */ /* 0x000fea0003800200 */
.L_x_11:
[----:B------:R-:W-:-:S13]  /*0a60*/  ISETP.GE.AND P0, PT, R13, R12, PT ;  /* 0x0000000c0d00720c */ /* 0x000fda0003f06270 */
[----:B------:R-:W-:Y:S05]  /*0a70*/  @P0 EXIT ;  /* 0x000000000000094d */ /* 0x000fea0003800000 */
[C---:B------:R-:W-:Y:S01]  /*0a80*/  IMAD.IADD R0, R12.reuse, 0x1, -R13 ;  /* 0x000000010c007824 */ /* 0x040fe200078e0a0d */
[----:B---3--:R-:W-:Y:S01]  /*0a90*/  IADD3 R2, PT, PT, -R12, R13, RZ ;  /* 0x0000000d0c027210 */ /* 0x008fe20007ffe1ff */
[----:B------:R-:W-:Y:S03]  /*0aa0*/  BSSY.RECONVERGENT B0, `(.L_x_17) ;  /* 0x0000010000007945 */ /* 0x000fe60003800200 */
[----:B------:R-:W-:Y:S02]  /*0ab0*/  LOP3.LUT P1, R0, R0, 0x3, RZ, 0xc0, !PT ;  /* 0x0000000300007812 */ /* 0x000fe4000782c0ff */
[----:B------:R-:W-:-:S11]  /*0ac0*/  ISETP.GT.U32.AND P0, PT, R2, -0x4, PT ;  /* 0xfffffffc0200780c */ /* 0x000fd60003f04070 */
[----:B------:R-:W-:Y:S05]  /*0ad0*/  @!P1 BRA `(.L_x_18) ;  /* 0x0000000000309947 */ /* 0x000fea0003800000 */
[----:B0---4-:R-:W0:Y:S01]  /*0ae0*/  LDC.64 R8, c[0x0][0x380] ;  /* 0x0000e000ff087b82 */ /* 0x011e220000000a00 */
[----:B------:R-:W-:-:S07]  /*0af0*/  IMAD.MOV R0, RZ, RZ, -R0 ;  /* 0x000000ffff007224 */ /* 0x000fce00078e0a00 */
[----:B------:R-:W3:Y:S02]  /*0b00*/  LDC.64 R4, c[0x0][0x388] ;  /* 0x0000e200ff047b82 */ /* 0x000ee40000000a00 */
.L_x_19:
[----:B0-----:R-:W-:-:S06]  /*0b10*/  IMAD.WIDE R2, R13, 0x4, R8 ;  /* 0x000000040d027825 */ /* 0x001fcc00078e0208 */
[----:B------:R-:W4:Y:S01]  /*0b20*/  LDG.E R3, desc[UR8][R2.64] ;  /* 0x0000000802037981 */ /* 0x000f22000c1e1900 */
[----:B---3--:R-:W-:Y:S01]  /*0b30*/  IMAD.WIDE R6, R16, 0x4, R4 ;  /* 0x0000000410067825 */ /* 0x008fe200078e0204 */
[----:B------:R-:W-:Y:S02]  /*0b40*/  IADD3 R0, PT, PT, R0, 0x1, RZ ;  /* 0x0000000100007810 */ /* 0x000fe40007ffe0ff */
[----:B------:R-:W-:Y:S01]  /*0b50*/  IADD3 R16, PT, PT, R16, 0x1, RZ ;  /* 0x0000000110107810 */ /* 0x000fe20007ffe0ff */
[----:B------:R-:W-:Y:S01]  /*0b60*/  VIADD R13, R13, 0x1 ;  /* 0x000000010d0d7836 */ /* 0x000fe20000000000 */
[----:B------:R-:W-:Y:S01]  /*0b70*/  ISETP.NE.AND P1, PT, R0, RZ, PT ;  /* 0x000000ff0000720c */ /* 0x000fe20003f25270 */
[----:B----4-:R0:W-:-:S12]  /*0b80*/  STG.E desc[UR8][R6.64], R3 ;  /* 0x0000000306007986 */ /* 0x0101d8000c101908 */
[----:B------:R-:W-:Y:S05]  /*0b90*/  @P1 BRA `(.L_x_19) ;  /* 0xfffffffc00dc1947 */ /* 0x000fea000383ffff */
.L_x_18:
[----:B------:R-:W-:Y:S05]  /*0ba0*/  BSYNC.RECONVERGENT B0 ;  /* 0x0000000000007941 */ /* 0x000fea0003800200 */
.L_x_17:
[----:B------:R-:W-:Y:S05]  /*0bb0*/  @P0 EXIT ;  /* 0x000000000000094d */ /* 0x000fea0003800000 */
[----:B------:R-:W3:Y:S01]  /*0bc0*/  LDCU.128 UR4, c[0x0][0x380] ;  /* 0x00007000ff0477ac */ /* 0x000ee20008000c00 */
[----:B------:R-:W-:Y:S01]  /*0bd0*/  IMAD.IADD R12, R13, 0x1, -R12 ;  /* 0x000000010d0c7824 */ /* 0x000fe200078e0a0c */
[----:B---3--:R-:W-:Y:S02]  /*0be0*/  UIADD3 UR4, UP0, UPT, UR4, 0x8, URZ ;  /* 0x0000000804047890 */ /* 0x008fe4000ff1e0ff */
[----:B------:R-:W-:Y:S02]  /*0bf0*/  UIADD3 UR6, UP1, UPT, UR6, 0x8, URZ ;  /* 0x0000000806067890 */ /* 0x000fe4000ff3e0ff */
[----:B------:R-:W-:Y:S02]  /*0c00*/  UIADD3.X UR5, UPT, UPT, URZ, UR5, URZ, UP0, !UPT ;  /* 0x00000005ff057290 */ /* 0x000fe400087fe4ff */
[----:B------:R-:W-:-:S12]  /*0c10*/  UIADD3.X UR7, UPT, UPT, URZ, UR7, URZ, UP1, !UPT ;  /* 0x00000007ff077290 */ /* 0x000fd80008ffe4ff */
.L_x_20:
[----:B------:R-:W-:Y:S01]  /*0c20*/  MOV R2, UR4 ;  /* 0x0000000400027c02 */ /* 0x000fe20008000f00 */
[----:B0-----:R-:W-:-:S04]  /*0c30*/  IMAD.U32 R3, RZ, RZ, UR5 ;  /* 0x00000005ff037e24 */ /* 0x001fc8000f8e00ff */
[----:B------:R-:W-:-:S05]  /*0c40*/  IMAD.WIDE R2, R13, 0x4, R2 ;  /* 0x000000040d027825 */ /* 0x000fca00078e0202 */
[----:B---3--:R-:W3:Y:S01]  /*0c50*/  LDG.E R7, desc[UR8][R2.64+-0x8] ;  /* 0xfffff80802077981 */ /* 0x008ee2000c1e1900 */
[----:B------:R-:W-:Y:S01]  /*0c60*/  MOV R4, UR6 ;  /* 0x0000000600047c02 */ /* 0x000fe20008000f00 */
[----:B------:R-:W-:-:S04]  /*0c70*/  IMAD.U32 R5, RZ, RZ, UR7 ;  /* 0x00000007ff057e24 */ /* 0x000fc8000f8e00ff */
[----:B------:R-:W-:-:S05]  /*0c80*/  IMAD.WIDE R4, R16, 0x4, R4 ;  /* 0x0000000410047825 */ /* 0x000fca00078e0204 */
[----:B---3--:R3:W-:Y:S04]  /*0c90*/  STG.E desc[UR8][R4.64+-0x8], R7 ;  /* 0xfffff80704007986 */ /* 0x0087e8000c101908 */
[----:B----4-:R-:W4:Y:S04]  /*0ca0*/  LDG.E R9, desc[UR8][R2.64+-0x4] ;  /* 0xfffffc0802097981 */ /* 0x010f28000c1e1900 */
[----:B----4-:R3:W-:Y:S04]  /*0cb0*/  STG.E desc[UR8][R4.64+-0x4], R9 ;  /* 0xfffffc0904007986 */ /* 0x0107e8000c101908 */
[----:B-12---:R-:W2:Y:S04]  /*0cc0*/  LDG.E R11, desc[UR8][R2.64] ;  /* 0x00000008020b7981 */ /* 0x006ea8000c1e1900 */
        /* <DEDUP_REMOVED lines=8> */
[----:B------:R-:W-:Y:S05]  /*0d50*/  EXIT ;  /* 0x000000000000794d */ /* 0x000fea0003800000 */
.L_x_21:
[----:B------:R-:W-:-:S00]  /*0d60*/  BRA `(.L_x_21) ;  /* 0xfffffffc00fc7947 */ /* 0x000fc0000383ffff */
[----:B------:R-:W-:-:S00]  /*0d70*/  NOP ;  /* 0x0000000000007918 */ /* 0x000fc00000000000 */
        /* <DEDUP_REMOVED lines=8> */
.L_x_22:


//--------------------- .nv.shared.reserved.0     --------------------------
	.section	.nv.shared.reserved.0,"aw",@nobits
	.weak		__nv_reservedSMEM_offset_0_alias
	.size		__nv_reservedSMEM_offset_0_alias, 0, 64
	.other		__nv_reservedSMEM_offset_0_alias,@"STO_CUDA_RESERVED_SHARED STV_DEFAULT"
__nv_reservedSMEM_offset_0_alias:
	.zero		0
	.zero		64


//--------------------- .nv.constant0._Z19ParallelMergeKernelPiS_ii --------------------------
	.section	.nv.constant0._Z19ParallelMergeKernelPiS_ii,"a",@progbits
	.sectionflags	@""
	.align	4
.nv.constant0._Z19ParallelMergeKernelPiS_ii:
	.zero		920


//--------------------- SYMBOLS --------------------------

	.type		.nv.reservedSmem.offset0,@object
	.size		.nv.reservedSmem.offset0,0x4
